//
// Generated by NVIDIA NVVM Compiler
//
// Compiler Build ID: CL-36424714
// Cuda compilation tools, release 13.0, V13.0.88
// Based on NVVM 20.0.0
//

.version 9.0
.target sm_100
.address_size 64

	// .globl	_Z13arrayMultiplyPKfS0_Pfi

.visible .entry _Z13arrayMultiplyPKfS0_Pfi(
	.param .u64 .ptr .align 1 _Z13arrayMultiplyPKfS0_Pfi_param_0,
	.param .u64 .ptr .align 1 _Z13arrayMultiplyPKfS0_Pfi_param_1,
	.param .u64 .ptr .align 1 _Z13arrayMultiplyPKfS0_Pfi_param_2,
	.param .u32 _Z13arrayMultiplyPKfS0_Pfi_param_3
)
{
	.reg .pred 	%p<3>;
	.reg .b32 	%r<11>;
	.reg .b32 	%f<4>;
	.reg .b64 	%rd<11>;

	ld.param.u64 	%rd4, [_Z13arrayMultiplyPKfS0_Pfi_param_0];
	ld.param.u64 	%rd5, [_Z13arrayMultiplyPKfS0_Pfi_param_1];
	ld.param.u64 	%rd6, [_Z13arrayMultiplyPKfS0_Pfi_param_2];
	ld.param.u32 	%r6, [_Z13arrayMultiplyPKfS0_Pfi_param_3];
	mov.u32 	%r7, %ctaid.x;
	mov.u32 	%r1, %ntid.x;
	mov.u32 	%r8, %tid.x;
	mad.lo.s32 	%r10, %r7, %r1, %r8;
	setp.ge.s32 	%p1, %r10, %r6;
	@%p1 bra 	$L__BB0_3;
	mov.u32 	%r9, %nctaid.x;
	mul.lo.s32 	%r3, %r1, %r9;
	cvta.to.global.u64 	%rd1, %rd4;
	cvta.to.global.u64 	%rd2, %rd5;
	cvta.to.global.u64 	%rd3, %rd6;
$L__BB0_2:
	mul.wide.s32 	%rd7, %r10, 4;
	add.s64 	%rd8, %rd1, %rd7;
	ld.global.f32 	%f1, [%rd8];
	add.s64 	%rd9, %rd2, %rd7;
	ld.global.f32 	%f2, [%rd9];
	mul.f32 	%f3, %f1, %f2;
	add.s64 	%rd10, %rd3, %rd7;
	st.global.f32 	[%rd10], %f3;
	add.s32 	%r10, %r10, %r3;
	setp.lt.s32 	%p2, %r10, %r6;
	@%p2 bra 	$L__BB0_2;
$L__BB0_3:
	ret;

}


// ===== COMPILED SASS (sm_100) =====

	.target	sm_100

	.elftype	@"ET_EXEC"


//--------------------- .note.nv.tkinfo           --------------------------
	.section	.note.nv.tkinfo,"",@"SHT_NOTE"
	.sectionflags	@"SHF_NOTE_NV_TKINFO"
	.tkinfo
        /*0018*/ 	.word	0x00000002
        /*0030*/ 	.string	""
        /*0030*/ 	.string	"ptxas"
        /*0030*/ 	.string	"Cuda compilation tools, release 13.0, V13.0.88"
        /*0030*/ 	.string	"Build cuda_13.0.r13.0/compiler.36424714_0"
        /*0030*/ 	.string	"-arch sm_100 -m 64 "



//--------------------- .note.nv.cuinfo           --------------------------
	.section	.note.nv.cuinfo,"",@"SHT_NOTE"
	.sectionflags	@"SHF_NOTE_NV_CUINFO"
        /*0018*/ 	.short	0x0002
        /*001a*/ 	.short	0x0064
        /*001c*/ 	.short	0x0082
	.zero		2


//--------------------- .nv.info                  --------------------------
	.section	.nv.info,"",@"SHT_CUDA_INFO"
	.align	4


	//----- nvinfo : EIATTR_REGCOUNT
	.align		4
        /*0000*/ 	.byte	0x04, 0x2f
        /*0002*/ 	.short	(.L_1 - .L_0)
	.align		4
.L_0:
        /*0004*/ 	.word	index@(_Z13arrayMultiplyPKfS0_Pfi)
        /*0008*/ 	.word	0x00000014


	//----- nvinfo : EIATTR_FRAME_SIZE
	.align		4
.L_1:
        /*000c*/ 	.byte	0x04, 0x11
        /*000e*/ 	.short	(.L_3 - .L_2)
	.align		4
.L_2:
        /*0010*/ 	.word	index@(_Z13arrayMultiplyPKfS0_Pfi)
        /*0014*/ 	.word	0x00000000


	//----- nvinfo : EIATTR_MIN_STACK_SIZE
	.align		4
.L_3:
        /*0018*/ 	.byte	0x04, 0x12
        /*001a*/ 	.short	(.L_5 - .L_4)
	.align		4
.L_4:
        /*001c*/ 	.word	index@(_Z13arrayMultiplyPKfS0_Pfi)
        /*0020*/ 	.word	0x00000000
.L_5:


//--------------------- .nv.compat                --------------------------
	.section	.nv.compat,"",@"SHT_CUDA_COMPAT_INFO"
	.align	4
        /*0000*/ 	.byte	0x02, 0x09, 0x00, 0x00, 0x02, 0x02, 0x01, 0x00, 0x02, 0x05, 0x05, 0x00, 0x03, 0x07, 0x01, 0x01
        /*0010*/ 	.byte	0x02, 0x03, 0x00, 0x00, 0x02, 0x06, 0x01, 0x00, 0x04, 0x0b, 0x08, 0x00, 0x09, 0x00, 0x00, 0x00
        /*0020*/ 	.byte	0x00, 0x00, 0x00, 0x00


//--------------------- .nv.info._Z13arrayMultiplyPKfS0_Pfi --------------------------
	.section	.nv.info._Z13arrayMultiplyPKfS0_Pfi,"",@"SHT_CUDA_INFO"
	.sectionflags	@""
	.align	4


	//----- nvinfo : EIATTR_CUDA_API_VERSION
	.align		4
        /*0000*/ 	.byte	0x04, 0x37
        /*0002*/ 	.short	(.L_7 - .L_6)
.L_6:
        /*0004*/ 	.word	0x00000082


	//----- nvinfo : EIATTR_KPARAM_INFO
	.align		4
.L_7:
        /*0008*/ 	.byte	0x04, 0x17
        /*000a*/ 	.short	(.L_9 - .L_8)
.L_8:
        /*000c*/ 	.word	0x00000000
        /*0010*/ 	.short	0x0003
        /*0012*/ 	.short	0x0018
        /*0014*/ 	.byte	0x00, 0xf0, 0x11, 0x00


	//----- nvinfo : EIATTR_KPARAM_INFO
	.align		4
.L_9:
        /*0018*/ 	.byte	0x04, 0x17
        /*001a*/ 	.short	(.L_11 - .L_10)
.L_10:
        /*001c*/ 	.word	0x00000000
        /*0020*/ 	.short	0x0002
        /*0022*/ 	.short	0x0010
        /*0024*/ 	.byte	0x00, 0xf5, 0x21, 0x00


	//----- nvinfo : EIATTR_KPARAM_INFO
	.align		4
.L_11:
        /*0028*/ 	.byte	0x04, 0x17
        /*002a*/ 	.short	(.L_13 - .L_12)
.L_12:
        /*002c*/ 	.word	0x00000000
        /*0030*/ 	.short	0x0001
        /*0032*/ 	.short	0x0008
        /*0034*/ 	.byte	0x00, 0xf5, 0x21, 0x00


	//----- nvinfo : EIATTR_KPARAM_INFO
	.align		4
.L_13:
        /*0038*/ 	.byte	0x04, 0x17
        /*003a*/ 	.short	(.L_15 - .L_14)
.L_14:
        /*003c*/ 	.word	0x00000000
        /*0040*/ 	.short	0x0000
        /*0042*/ 	.short	0x0000
        /*0044*/ 	.byte	0x00, 0xf5, 0x21, 0x00


	//----- nvinfo : EIATTR_SPARSE_MMA_MASK
	.align		4
.L_15:
        /*0048*/ 	.byte	0x03, 0x50
        /*004a*/ 	.short	0x0000


	//----- nvinfo : EIATTR_MAXREG_COUNT
	.align		4
        /*004c*/ 	.byte	0x03, 0x1b
        /*004e*/ 	.short	0x00ff


	//----- nvinfo : EIATTR_MERCURY_ISA_VERSION
	.align		4
        /*0050*/ 	.byte	0x03, 0x5f
        /*0052*/ 	.short	0x0101


	//----- nvinfo : EIATTR_VRC_CTA_INIT_COUNT
	.align		4
        /*0054*/ 	.byte	0x02, 0x4a
	.zero		1
	.zero		1


	//----- nvinfo : EIATTR_EXIT_INSTR_OFFSETS
	.align		4
        /*0058*/ 	.byte	0x04, 0x1c
        /*005a*/ 	.short	(.L_17 - .L_16)


	//   ....[0]....
.L_16:
        /*005c*/ 	.word	0x00000070


	//   ....[1]....
        /*0060*/ 	.word	0x00000180


	//----- nvinfo : EIATTR_CRS_STACK_SIZE
	.align		4
.L_17:
        /*0064*/ 	.byte	0x04, 0x1e
        /*0066*/ 	.short	(.L_19 - .L_18)
.L_18:
        /*0068*/ 	.word	0x00000000


	//----- nvinfo : EIATTR_CBANK_PARAM_SIZE
	.align		4
.L_19:
        /*006c*/ 	.byte	0x03, 0x19
        /*006e*/ 	.short	0x001c


	//----- nvinfo : EIATTR_PARAM_CBANK
	.align		4
        /*0070*/ 	.byte	0x04, 0x0a
        /*0072*/ 	.short	(.L_21 - .L_20)
	.align		4
.L_20:
        /*0074*/ 	.word	index@(.nv.constant0._Z13arrayMultiplyPKfS0_Pfi)
        /*0078*/ 	.short	0x0380
        /*007a*/ 	.short	0x001c


	//----- nvinfo : EIATTR_SW_WAR
	.align		4
.L_21:
        /*007c*/ 	.byte	0x04, 0x36
        /*007e*/ 	.short	(.L_23 - .L_22)
.L_22:
        /*0080*/ 	.word	0x00000008
.L_23:


//--------------------- .nv.callgraph             --------------------------
	.section	.nv.callgraph,"",@"SHT_CUDA_CALLGRAPH"
	.align	4
	.sectionentsize	8
	.align		4
        /*0000*/ 	.word	0x00000000
	.align		4
        /*0004*/ 	.word	0xffffffff
	.align		4
        /*0008*/ 	.word	0x00000000
	.align		4
        /*000c*/ 	.word	0xfffffffe
	.align		4
        /*0010*/ 	.word	0x00000000
	.align		4
        /*0014*/ 	.word	0xfffffffd
	.align		4
        /*0018*/ 	.word	0x00000000
	.align		4
        /*001c*/ 	.word	0xfffffffc


//--------------------- .text._Z13arrayMultiplyPKfS0_Pfi --------------------------
	.section	.text._Z13arrayMultiplyPKfS0_Pfi,"ax",@progbits
	.align	128
        .global         _Z13arrayMultiplyPKfS0_Pfi
        .type           _Z13arrayMultiplyPKfS0_Pfi,@function
        .size           _Z13arrayMultiplyPKfS0_Pfi,(.L_x_2 - _Z13arrayMultiplyPKfS0_Pfi)
        .other          _Z13arrayMultiplyPKfS0_Pfi,@"STO_CUDA_ENTRY STV_DEFAULT"
_Z13arrayMultiplyPKfS0_Pfi:
.text._Z13arrayMultiplyPKfS0_Pfi:
[----:B------:R-:W-:Y:S01]  /*0000*/  LDC R1, c[0x0][0x37c] ;  /* 0x0000df00ff017b82 */ /* 0x000fe20000000800 */
[----:B------:R-:W0:Y:S07]  /*0010*/  S2R R0, SR_TID.X ;  /* 0x0000000000007919 */ /* 0x000e2e0000002100 */
[----:B------:R-:W0:Y:S01]  /*0020*/  S2UR UR4, SR_CTAID.X ;  /* 0x00000000000479c3 */ /* 0x000e220000002500 */
[----:B------:R-:W1:Y:S07]  /*0030*/  LDCU UR5, c[0x0][0x398] ;  /* 0x00007300ff0577ac */ /* 0x000e6e0008000800 */
[----:B------:R-:W0:Y:S02]  /*0040*/  LDC R15, c[0x0][0x360] ;  /* 0x0000d800ff0f7b82 */ /* 0x000e240000000800 */
[----:B0-----:R-:W-:-:S05]  /*0050*/  IMAD R0, R15, UR4, R0 ;  /* 0x000000040f007c24 */ /* 0x001fca000f8e0200 */
[----:B-1----:R-:W-:-:S13]  /*0060*/  ISETP.GE.AND P0, PT, R0, UR5, PT ;  /* 0x0000000500007c0c */ /* 0x002fda000bf06270 */
[----:B------:R-:W-:Y:S05]  /*0070*/  @P0 EXIT ;  /* 0x000000000000094d */ /* 0x000fea0003800000 */
[----:B------:R-:W0:Y:S01]  /*0080*/  LDC.64 R12, c[0x0][0x390] ;  /* 0x0000e400ff0c7b82 */ /* 0x000e220000000a00 */
[----:B------:R-:W1:Y:S01]  /*0090*/  LDCU UR4, c[0x0][0x370] ;  /* 0x00006e00ff0477ac */ /* 0x000e620008000800 */
[----:B------:R-:W2:Y:S06]  /*00a0*/  LDCU.64 UR6, c[0x0][0x358] ;  /* 0x00006b00ff0677ac */ /* 0x000eac0008000a00 */
[----:B------:R-:W3:Y:S08]  /*00b0*/  LDC.64 R8, c[0x0][0x380] ;  /* 0x0000e000ff087b82 */ /* 0x000ef00000000a00 */
[----:B------:R-:W4:Y:S01]  /*00c0*/  LDC.64 R10, c[0x0][0x388] ;  /* 0x0000e200ff0a7b82 */ /* 0x000f220000000a00 */
[----:B-1----:R-:W-:-:S07]  /*00d0*/  IMAD R15, R15, UR4, RZ ;  /* 0x000000040f0f7c24 */ /* 0x002fce000f8e02ff */
.L_x_0:
[----:B---3--:R-:W-:-:S04]  /*00e0*/  IMAD.WIDE R2, R0, 0x4, R8 ;  /* 0x0000000400027825 */ /* 0x008fc800078e0208 */
[C---:B----4-:R-:W-:Y:S02]  /*00f0*/  IMAD.WIDE R4, R0.reuse, 0x4, R10 ;  /* 0x0000000400047825 */ /* 0x050fe400078e020a */
[----:B--2---:R-:W2:Y:S04]  /*0100*/  LDG.E R2, desc[UR6][R2.64] ;  /* 0x0000000602027981 */ /* 0x004ea8000c1e1900 */
[----:B------:R-:W2:Y:S01]  /*0110*/  LDG.E R5, desc[UR6][R4.64] ;  /* 0x0000000604057981 */ /* 0x000ea2000c1e1900 */
[----:B01----:R-:W-:Y:S01]  /*0120*/  IMAD.WIDE R6, R0, 0x4, R12 ;  /* 0x0000000400067825 */ /* 0x003fe200078e020c */
[----:B------:R-:W-:-:S04]  /*0130*/  IADD3 R0, PT, PT, R15, R0, RZ ;  /* 0x000000000f007210 */ /* 0x000fc80007ffe0ff */
[----:B------:R-:W-:Y:S01]  /*0140*/  ISETP.GE.AND P0, PT, R0, UR5, PT ;  /* 0x0000000500007c0c */ /* 0x000fe2000bf06270 */
[----:B--2---:R-:W-:-:S05]  /*0150*/  FMUL R17, R2, R5 ;  /* 0x0000000502117220 */ /* 0x004fca0000400000 */
[----:B------:R1:W-:Y:S07]  /*0160*/  STG.E desc[UR6][R6.64], R17 ;  /* 0x0000001106007986 */ /* 0x0003ee000c101906 */
[----:B------:R-:W-:Y:S05]  /*0170*/  @!P0 BRA `(.L_x_0) ;  /* 0xfffffffc00d88947 */ /* 0x000fea000383ffff */
[----:B------:R-:W-:Y:S05]  /*0180*/  EXIT ;  /* 0x000000000000794d */ /* 0x000fea0003800000 */
.L_x_1:
[----:B------:R-:W-:-:S00]  /*0190*/  BRA `(.L_x_1) ;  /* 0xfffffffc00fc7947 */ /* 0x000fc0000383ffff */
[----:B------:R-:W-:-:S00]  /*01a0*/  NOP ;  /* 0x0000000000007918 */ /* 0x000fc00000000000 */
        /* <DEDUP_REMOVED lines=13> */
.L_x_2:


//--------------------- .nv.shared.reserved.0     --------------------------
	.section	.nv.shared.reserved.0,"aw",@nobits
	.weak		__nv_reservedSMEM_offset_0_alias
	.size		__nv_reservedSMEM_offset_0_alias, 0, 64
	.other		__nv_reservedSMEM_offset_0_alias,@"STO_CUDA_RESERVED_SHARED STV_DEFAULT"
__nv_reservedSMEM_offset_0_alias:
	.zero		0
	.zero		64


//--------------------- .nv.constant0._Z13arrayMultiplyPKfS0_Pfi --------------------------
	.section	.nv.constant0._Z13arrayMultiplyPKfS0_Pfi,"a",@progbits
	.sectionflags	@""
	.align	4
.nv.constant0._Z13arrayMultiplyPKfS0_Pfi:
	.zero		924


//--------------------- SYMBOLS --------------------------

	.type		.nv.reservedSmem.offset0,@object
	.size		.nv.reservedSmem.offset0,0x4
